	.headerflags	@"EF_CUDA_TEXMODE_UNIFIED EF_CUDA_64BIT_ADDRESS EF_CUDA_SM86 EF_CUDA_VIRTUAL_SM(EF_CUDA_SM86)"
	.elftype	@"ET_EXEC"


//--------------------- .nv.info                  --------------------------
	.section	.nv.info,"",@"SHT_CUDA_INFO"
	.align	4


	//----- nvinfo : EIATTR_REGCOUNT
	.align		4
        /*0000*/ 	.byte	0x04, 0x2f
        /*0002*/ 	.short	(.L_1 - .L_0)
	.align		4
.L_0:
        /*0004*/ 	.word	index@(triton_poi_fused_clone_2)
        /*0008*/ 	.word	0x0000000e


	//----- nvinfo : EIATTR_MIN_STACK_SIZE
	.align		4
.L_1:
        /*000c*/ 	.byte	0x04, 0x12
        /*000e*/ 	.short	(.L_3 - .L_2)
	.align		4
.L_2:
        /*0010*/ 	.word	index@(triton_poi_fused_clone_2)
        /*0014*/ 	.word	0x00000000


	//----- nvinfo : EIATTR_FRAME_SIZE
	.align		4
.L_3:
        /*0018*/ 	.byte	0x04, 0x11
        /*001a*/ 	.short	(.L_5 - .L_4)
	.align		4
.L_4:
        /*001c*/ 	.word	index@(triton_poi_fused_clone_2)
        /*0020*/ 	.word	0x00000000


	//----- nvinfo : EIATTR_MIN_STACK_SIZE
	.align		4
.L_5:
        /*0024*/ 	.byte	0x04, 0x12
        /*0026*/ 	.short	(.L_7 - .L_6)
	.align		4
.L_6:
        /*0028*/ 	.word	index@(triton_poi_fused_clone_2)
        /*002c*/ 	.word	0x00000000
.L_7:


//--------------------- .nv.info.triton_poi_fused_clone_2 --------------------------
	.section	.nv.info.triton_poi_fused_clone_2,"",@"SHT_CUDA_INFO"
	.sectionflags	@""
	.align	4


	//----- nvinfo : EIATTR_CUDA_API_VERSION
	.align		4
        /*0000*/ 	.byte	0x04, 0x37
        /*0002*/ 	.short	(.L_9 - .L_8)
.L_8:
        /*0004*/ 	.word	0x0000007c


	//----- nvinfo : EIATTR_SW2861232_WAR
	.align		4
.L_9:
        /*0008*/ 	.byte	0x01, 0x35
	.zero		2


	//----- nvinfo : EIATTR_PARAM_CBANK
	.align		4
        /*000c*/ 	.byte	0x04, 0x0a
        /*000e*/ 	.short	(.L_11 - .L_10)
	.align		4
.L_10:
        /*0010*/ 	.word	index@(.nv.constant0.triton_poi_fused_clone_2)
        /*0014*/ 	.short	0x0160
        /*0016*/ 	.short	0x0020


	//----- nvinfo : EIATTR_CBANK_PARAM_SIZE
	.align		4
.L_11:
        /*0018*/ 	.byte	0x03, 0x19
        /*001a*/ 	.short	0x0020


	//----- nvinfo : EIATTR_KPARAM_INFO
	.align		4
        /*001c*/ 	.byte	0x04, 0x17
        /*001e*/ 	.short	(.L_13 - .L_12)
.L_12:
        /*0020*/ 	.word	0x00000000
        /*0024*/ 	.short	0x0003
        /*0026*/ 	.short	0x0018
        /*0028*/ 	.byte	0x00, 0xf4, 0x21, 0x00


	//----- nvinfo : EIATTR_KPARAM_INFO
	.align		4
.L_13:
        /*002c*/ 	.byte	0x04, 0x17
        /*002e*/ 	.short	(.L_15 - .L_14)
.L_14:
        /*0030*/ 	.word	0x00000000
        /*0034*/ 	.short	0x0002
        /*0036*/ 	.short	0x0010
        /*0038*/ 	.byte	0x00, 0xf0, 0x11, 0x00


	//----- nvinfo : EIATTR_KPARAM_INFO
	.align		4
.L_15:
        /*003c*/ 	.byte	0x04, 0x17
        /*003e*/ 	.short	(.L_17 - .L_16)
.L_16:
        /*0040*/ 	.word	0x00000000
        /*0044*/ 	.short	0x0001
        /*0046*/ 	.short	0x0008
        /*0048*/ 	.byte	0x00, 0xf4, 0x21, 0x00


	//----- nvinfo : EIATTR_KPARAM_INFO
	.align		4
.L_17:
        /*004c*/ 	.byte	0x04, 0x17
        /*004e*/ 	.short	(.L_19 - .L_18)
.L_18:
        /*0050*/ 	.word	0x00000000
        /*0054*/ 	.short	0x0000
        /*0056*/ 	.short	0x0000
        /*0058*/ 	.byte	0x00, 0xf4, 0x21, 0x00


	//----- nvinfo : EIATTR_MAXREG_COUNT
	.align		4
.L_19:
        /*005c*/ 	.byte	0x03, 0x1b
        /*005e*/ 	.short	0x00ff


	//----- nvinfo : EIATTR_EXIT_INSTR_OFFSETS
	.align		4
        /*0060*/ 	.byte	0x04, 0x1c
        /*0062*/ 	.short	(.L_21 - .L_20)


	//   ....[0]....
.L_20:
        /*0064*/ 	.word	0x00000100


	//----- nvinfo : EIATTR_REQNTID
	.align		4
.L_21:
        /*0068*/ 	.byte	0x04, 0x10
        /*006a*/ 	.short	(.L_23 - .L_22)
.L_22:
        /*006c*/ 	.word	0x00000080
        /*0070*/ 	.word	0x00000001
        /*0074*/ 	.word	0x00000001
.L_23:


//--------------------- .nv.callgraph             --------------------------
	.section	.nv.callgraph,"",@"SHT_CUDA_CALLGRAPH"
	.align	4
	.sectionentsize	8
	.align		4
        /*0000*/ 	.word	0x00000000
	.align		4
        /*0004*/ 	.word	0xffffffff
	.align		4
        /*0008*/ 	.word	0x00000000
	.align		4
        /*000c*/ 	.word	0xfffffffe
	.align		4
        /*0010*/ 	.word	0x00000000
	.align		4
        /*0014*/ 	.word	0xfffffffd
	.align		4
        /*0018*/ 	.word	0x00000000
	.align		4
        /*001c*/ 	.word	0xfffffffc


//--------------------- .nv.rel.action            --------------------------
	.section	.nv.rel.action,"",@"SHT_CUDA_RELOCINFO"
	.align	8
	.sectionentsize	8
        /*0000*/ 	.byte	0x73, 0x00, 0x00, 0x00, 0x00, 0x00, 0x00, 0x00, 0x00, 0x00, 0x00, 0x11, 0x25, 0x00, 0x05, 0x36


//--------------------- .nv.constant0.triton_poi_fused_clone_2 --------------------------
	.section	.nv.constant0.triton_poi_fused_clone_2,"a",@progbits
	.sectionflags	@""
	.align	4
.nv.constant0.triton_poi_fused_clone_2:
	.zero		384


//--------------------- .text.triton_poi_fused_clone_2 --------------------------
	.section	.text.triton_poi_fused_clone_2,"ax",@progbits
	.sectioninfo	@"SHI_REGISTERS=14"
	.align	128
        .global         triton_poi_fused_clone_2
        .type           triton_poi_fused_clone_2,@function
        .size           triton_poi_fused_clone_2,(.L_x_1 - triton_poi_fused_clone_2)
        .other          triton_poi_fused_clone_2,@"STO_CUDA_ENTRY STV_DEFAULT"
triton_poi_fused_clone_2:
.text.triton_poi_fused_clone_2:
[----:B------:R-:W-:Y:S02]  /*0000*/  MOV R1, c[0x0][0x28] ;  /* 0x00000a0000017a02 */ /* 0x000fe40000000f00 */
[----:B------:R-:W0:Y:S01]  /*0010*/  S2R R0, SR_TID.X ;  /* 0x0000000000007919 */ /* 0x000e220000002100 */
[----:B------:R-:W-:Y:S01]  /*0020*/  MOV R4, 0x2 ;  /* 0x0000000200047802 */ /* 0x000fe20000000f00 */
[----:B------:R-:W-:Y:S02]  /*0030*/  ULDC.64 UR4, c[0x0][0x118] ;  /* 0x0000460000047ab9 */ /* 0x000fe40000000a00 */
[----:B------:R-:W1:Y:S01]  /*0040*/  S2R R3, SR_CTAID.X ;  /* 0x0000000000037919 */ /* 0x000e620000002500 */
[----:B0-----:R-:W-:-:S04]  /*0050*/  SHF.L.U32 R0, R0, 0x3, RZ ;  /* 0x0000000300007819 */ /* 0x001fc800000006ff */
[----:B------:R-:W-:-:S04]  /*0060*/  LOP3.LUT R0, R0, 0x3f8, RZ, 0xc0, !PT ;  /* 0x000003f800007812 */ /* 0x000fc800078ec0ff */
[----:B-1----:R-:W-:-:S05]  /*0070*/  LEA R0, R3, R0, 0xa ;  /* 0x0000000003007211 */ /* 0x002fca00078e50ff */
[----:B------:R-:W-:-:S05]  /*0080*/  IMAD.HI R2, R0, 0x38e38e39, RZ ;  /* 0x38e38e3900027827 */ /* 0x000fca00078e02ff */
[----:B------:R-:W-:-:S04]  /*0090*/  SHF.R.U32.HI R3, RZ, 0x1f, R2 ;  /* 0x0000001fff037819 */ /* 0x000fc80000011602 */
[----:B------:R-:W-:-:S05]  /*00a0*/  LEA.HI R3, R2, R3, RZ, 0x10 ;  /* 0x0000000302037211 */ /* 0x000fca00078f80ff */
[----:B------:R-:W-:-:S04]  /*00b0*/  IMAD R3, R3, 0x480000, R0 ;  /* 0x0048000003037824 */ /* 0x000fc800078e0200 */
[----:B------:R-:W-:-:S05]  /*00c0*/  IMAD.WIDE R2, R3, R4, c[0x0][0x160] ;  /* 0x0000580003027625 */ /* 0x000fca00078e0204 */
[----:B------:R-:W2:Y:S01]  /*00d0*/  LDG.E.128 R8, [R2.64] ;  /* 0x0000000402087981 */ /* 0x000ea2000c1e1d00 */
[----:B------:R-:W-:-:S05]  /*00e0*/  IMAD.WIDE R4, R0, R4, c[0x0][0x168] ;  /* 0x00005a0000047625 */ /* 0x000fca00078e0204 */
[----:B--2---:R-:W-:Y:S01]  /*00f0*/  STG.E.128 [R4.64], R8 ;  /* 0x0000000804007986 */ /* 0x004fe2000c101d04 */
[----:B------:R-:W-:Y:S05]  /*0100*/  EXIT ;  /* 0x000000000000794d */ /* 0x000fea0003800000 */
.L_x_0:
[----:B------:R-:W-:-:S00]  /*0110*/  BRA `(.L_x_0) ;  /* 0xfffffff000007947 */ /* 0x000fc0000383ffff */
[----:B------:R-:W-:-:S00]  /*0120*/  NOP ;  /* 0x0000000000007918 */ /* 0x000fc00000000000 */
        /* <DEDUP_REMOVED lines=13> */
.L_x_1:
